//
// Generated by NVIDIA NVVM Compiler
//
// Compiler Build ID: CL-36424714
// Cuda compilation tools, release 13.0, V13.0.88
// Based on NVVM 20.0.0
//

.version 9.0
.target sm_100
.address_size 64

	// .globl	sortkey

.visible .entry sortkey(
	.param .u64 .ptr .align 1 sortkey_param_0,
	.param .u64 .ptr .align 1 sortkey_param_1,
	.param .u64 .ptr .align 1 sortkey_param_2,
	.param .u32 sortkey_param_3,
	.param .u32 sortkey_param_4,
	.param .u32 sortkey_param_5
)
{
	.reg .pred 	%p<6>;
	.reg .b32 	%r<22>;
	.reg .b64 	%rd<27>;

	ld.param.u64 	%rd7, [sortkey_param_0];
	ld.param.u64 	%rd8, [sortkey_param_1];
	ld.param.u64 	%rd9, [sortkey_param_2];
	ld.param.u32 	%r7, [sortkey_param_3];
	ld.param.u32 	%r8, [sortkey_param_4];
	ld.param.u32 	%r9, [sortkey_param_5];
	cvta.to.global.u64 	%rd1, %rd8;
	cvta.to.global.u64 	%rd2, %rd9;
	mov.u32 	%r10, %ctaid.y;
	mov.u32 	%r11, %nctaid.x;
	mov.u32 	%r12, %ctaid.x;
	mad.lo.s32 	%r13, %r10, %r11, %r12;
	mov.u32 	%r14, %ntid.x;
	mov.u32 	%r15, %tid.x;
	mad.lo.s32 	%r1, %r13, %r14, %r15;
	setp.ne.s32 	%p1, %r9, 0;
	@%p1 bra 	$L__BB0_2;
	cvta.to.global.u64 	%rd10, %rd7;
	mul.wide.u32 	%rd11, %r1, 4;
	add.s64 	%rd12, %rd2, %rd11;
	st.global.u32 	[%rd12], %r1;
	add.s64 	%rd13, %rd10, %rd11;
	ld.global.u32 	%r16, [%rd13];
	add.s64 	%rd14, %rd1, %rd11;
	st.global.u32 	[%rd14], %r16;
	bar.sync 	0;
$L__BB0_2:
	xor.b32  	%r2, %r7, %r1;
	setp.le.u32 	%p2, %r2, %r1;
	@%p2 bra 	$L__BB0_8;
	and.b32  	%r17, %r8, %r1;
	setp.ne.s32 	%p3, %r17, 0;
	@%p3 bra 	$L__BB0_6;
	mul.wide.u32 	%rd21, %r1, 4;
	add.s64 	%rd3, %rd1, %rd21;
	ld.global.u32 	%r3, [%rd3];
	mul.wide.u32 	%rd22, %r2, 4;
	add.s64 	%rd4, %rd1, %rd22;
	ld.global.u32 	%r4, [%rd4];
	setp.ge.s32 	%p5, %r3, %r4;
	@%p5 bra 	$L__BB0_8;
	st.global.u32 	[%rd3], %r4;
	st.global.u32 	[%rd4], %r3;
	add.s64 	%rd24, %rd2, %rd21;
	ld.global.u32 	%r20, [%rd24];
	add.s64 	%rd26, %rd2, %rd22;
	ld.global.u32 	%r21, [%rd26];
	st.global.u32 	[%rd24], %r21;
	st.global.u32 	[%rd26], %r20;
	bar.sync 	0;
	bra.uni 	$L__BB0_8;
$L__BB0_6:
	mul.wide.u32 	%rd15, %r1, 4;
	add.s64 	%rd5, %rd1, %rd15;
	ld.global.u32 	%r5, [%rd5];
	mul.wide.u32 	%rd16, %r2, 4;
	add.s64 	%rd6, %rd1, %rd16;
	ld.global.u32 	%r6, [%rd6];
	setp.le.s32 	%p4, %r5, %r6;
	@%p4 bra 	$L__BB0_8;
	st.global.u32 	[%rd5], %r6;
	st.global.u32 	[%rd6], %r5;
	add.s64 	%rd18, %rd2, %rd15;
	ld.global.u32 	%r18, [%rd18];
	add.s64 	%rd20, %rd2, %rd16;
	ld.global.u32 	%r19, [%rd20];
	st.global.u32 	[%rd18], %r19;
	st.global.u32 	[%rd20], %r18;
	bar.sync 	0;
$L__BB0_8:
	ret;

}


// ===== COMPILED SASS (sm_100) =====

	.target	sm_100

	.elftype	@"ET_EXEC"


//--------------------- .note.nv.tkinfo           --------------------------
	.section	.note.nv.tkinfo,"",@"SHT_NOTE"
	.sectionflags	@"SHF_NOTE_NV_TKINFO"
	.tkinfo
        /*0018*/ 	.word	0x00000002
        /*0030*/ 	.string	""
        /*0030*/ 	.string	"ptxas"
        /*0030*/ 	.string	"Cuda compilation tools, release 13.0, V13.0.88"
        /*0030*/ 	.string	"Build cuda_13.0.r13.0/compiler.36424714_0"
        /*0030*/ 	.string	"-arch sm_100 -m 64 "



//--------------------- .note.nv.cuinfo           --------------------------
	.section	.note.nv.cuinfo,"",@"SHT_NOTE"
	.sectionflags	@"SHF_NOTE_NV_CUINFO"
        /*0018*/ 	.short	0x0002
        /*001a*/ 	.short	0x0064
        /*001c*/ 	.short	0x0082
	.zero		2


//--------------------- .nv.info                  --------------------------
	.section	.nv.info,"",@"SHT_CUDA_INFO"
	.align	4


	//----- nvinfo : EIATTR_REGCOUNT
	.align		4
        /*0000*/ 	.byte	0x04, 0x2f
        /*0002*/ 	.short	(.L_1 - .L_0)
	.align		4
.L_0:
        /*0004*/ 	.word	index@(sortkey)
        /*0008*/ 	.word	0x00000012


	//----- nvinfo : EIATTR_FRAME_SIZE
	.align		4
.L_1:
        /*000c*/ 	.byte	0x04, 0x11
        /*000e*/ 	.short	(.L_3 - .L_2)
	.align		4
.L_2:
        /*0010*/ 	.word	index@(sortkey)
        /*0014*/ 	.word	0x00000000


	//----- nvinfo : EIATTR_MIN_STACK_SIZE
	.align		4
.L_3:
        /*0018*/ 	.byte	0x04, 0x12
        /*001a*/ 	.short	(.L_5 - .L_4)
	.align		4
.L_4:
        /*001c*/ 	.word	index@(sortkey)
        /*0020*/ 	.word	0x00000000
.L_5:


//--------------------- .nv.compat                --------------------------
	.section	.nv.compat,"",@"SHT_CUDA_COMPAT_INFO"
	.align	4
        /*0000*/ 	.byte	0x02, 0x09, 0x00, 0x00, 0x02, 0x02, 0x01, 0x00, 0x02, 0x05, 0x05, 0x00, 0x03, 0x07, 0x01, 0x01
        /*0010*/ 	.byte	0x02, 0x03, 0x00, 0x00, 0x02, 0x06, 0x01, 0x00, 0x04, 0x0b, 0x08, 0x00, 0x09, 0x00, 0x00, 0x00
        /*0020*/ 	.byte	0x00, 0x00, 0x00, 0x00


//--------------------- .nv.info.sortkey          --------------------------
	.section	.nv.info.sortkey,"",@"SHT_CUDA_INFO"
	.sectionflags	@""
	.align	4


	//----- nvinfo : EIATTR_CUDA_API_VERSION
	.align		4
        /*0000*/ 	.byte	0x04, 0x37
        /*0002*/ 	.short	(.L_7 - .L_6)
.L_6:
        /*0004*/ 	.word	0x00000082


	//----- nvinfo : EIATTR_KPARAM_INFO
	.align		4
.L_7:
        /*0008*/ 	.byte	0x04, 0x17
        /*000a*/ 	.short	(.L_9 - .L_8)
.L_8:
        /*000c*/ 	.word	0x00000000
        /*0010*/ 	.short	0x0005
        /*0012*/ 	.short	0x0020
        /*0014*/ 	.byte	0x00, 0xf0, 0x11, 0x00


	//----- nvinfo : EIATTR_KPARAM_INFO
	.align		4
.L_9:
        /*0018*/ 	.byte	0x04, 0x17
        /*001a*/ 	.short	(.L_11 - .L_10)
.L_10:
        /*001c*/ 	.word	0x00000000
        /*0020*/ 	.short	0x0004
        /*0022*/ 	.short	0x001c
        /*0024*/ 	.byte	0x00, 0xf0, 0x11, 0x00


	//----- nvinfo : EIATTR_KPARAM_INFO
	.align		4
.L_11:
        /*0028*/ 	.byte	0x04, 0x17
        /*002a*/ 	.short	(.L_13 - .L_12)
.L_12:
        /*002c*/ 	.word	0x00000000
        /*0030*/ 	.short	0x0003
        /*0032*/ 	.short	0x0018
        /*0034*/ 	.byte	0x00, 0xf0, 0x11, 0x00


	//----- nvinfo : EIATTR_KPARAM_INFO
	.align		4
.L_13:
        /*0038*/ 	.byte	0x04, 0x17
        /*003a*/ 	.short	(.L_15 - .L_14)
.L_14:
        /*003c*/ 	.word	0x00000000
        /*0040*/ 	.short	0x0002
        /*0042*/ 	.short	0x0010
        /*0044*/ 	.byte	0x00, 0xf5, 0x21, 0x00


	//----- nvinfo : EIATTR_KPARAM_INFO
	.align		4
.L_15:
        /*0048*/ 	.byte	0x04, 0x17
        /*004a*/ 	.short	(.L_17 - .L_16)
.L_16:
        /*004c*/ 	.word	0x00000000
        /*0050*/ 	.short	0x0001
        /*0052*/ 	.short	0x0008
        /*0054*/ 	.byte	0x00, 0xf5, 0x21, 0x00


	//----- nvinfo : EIATTR_KPARAM_INFO
	.align		4
.L_17:
        /*0058*/ 	.byte	0x04, 0x17
        /*005a*/ 	.short	(.L_19 - .L_18)
.L_18:
        /*005c*/ 	.word	0x00000000
        /*0060*/ 	.short	0x0000
        /*0062*/ 	.short	0x0000
        /*0064*/ 	.byte	0x00, 0xf5, 0x21, 0x00


	//----- nvinfo : EIATTR_SPARSE_MMA_MASK
	.align		4
.L_19:
        /*0068*/ 	.byte	0x03, 0x50
        /*006a*/ 	.short	0x0000


	//----- nvinfo : EIATTR_MAXREG_COUNT
	.align		4
        /*006c*/ 	.byte	0x03, 0x1b
        /*006e*/ 	.short	0x00ff


	//----- nvinfo : EIATTR_NUM_BARRIERS
	.align		4
        /*0070*/ 	.byte	0x02, 0x4c
        /*0072*/ 	.byte	0x01
	.zero		1


	//----- nvinfo : EIATTR_MERCURY_ISA_VERSION
	.align		4
        /*0074*/ 	.byte	0x03, 0x5f
        /*0076*/ 	.short	0x0101


	//----- nvinfo : EIATTR_VRC_CTA_INIT_COUNT
	.align		4
        /*0078*/ 	.byte	0x02, 0x4a
	.zero		1
	.zero		1


	//----- nvinfo : EIATTR_EXIT_INSTR_OFFSETS
	.align		4
        /*007c*/ 	.byte	0x04, 0x1c
        /*007e*/ 	.short	(.L_21 - .L_20)


	//   ....[0]....
.L_20:
        /*0080*/ 	.word	0x00000190


	//   ....[1]....
        /*0084*/ 	.word	0x00000230


	//   ....[2]....
        /*0088*/ 	.word	0x000002f0


	//   ....[3]....
        /*008c*/ 	.word	0x00000360


	//   ....[4]....
        /*0090*/ 	.word	0x00000420


	//----- nvinfo : EIATTR_CRS_STACK_SIZE
	.align		4
.L_21:
        /*0094*/ 	.byte	0x04, 0x1e
        /*0096*/ 	.short	(.L_23 - .L_22)
.L_22:
        /*0098*/ 	.word	0x00000000


	//----- nvinfo : EIATTR_CBANK_PARAM_SIZE
	.align		4
.L_23:
        /*009c*/ 	.byte	0x03, 0x19
        /*009e*/ 	.short	0x0024


	//----- nvinfo : EIATTR_PARAM_CBANK
	.align		4
        /*00a0*/ 	.byte	0x04, 0x0a
        /*00a2*/ 	.short	(.L_25 - .L_24)
	.align		4
.L_24:
        /*00a4*/ 	.word	index@(.nv.constant0.sortkey)
        /*00a8*/ 	.short	0x0380
        /*00aa*/ 	.short	0x0024


	//----- nvinfo : EIATTR_SW_WAR
	.align		4
.L_25:
        /*00ac*/ 	.byte	0x04, 0x36
        /*00ae*/ 	.short	(.L_27 - .L_26)
.L_26:
        /*00b0*/ 	.word	0x00000008
.L_27:


//--------------------- .nv.callgraph             --------------------------
	.section	.nv.callgraph,"",@"SHT_CUDA_CALLGRAPH"
	.align	4
	.sectionentsize	8
	.align		4
        /*0000*/ 	.word	0x00000000
	.align		4
        /*0004*/ 	.word	0xffffffff
	.align		4
        /*0008*/ 	.word	0x00000000
	.align		4
        /*000c*/ 	.word	0xfffffffe
	.align		4
        /*0010*/ 	.word	0x00000000
	.align		4
        /*0014*/ 	.word	0xfffffffd
	.align		4
        /*0018*/ 	.word	0x00000000
	.align		4
        /*001c*/ 	.word	0xfffffffc


//--------------------- .text.sortkey             --------------------------
	.section	.text.sortkey,"ax",@progbits
	.align	128
        .global         sortkey
        .type           sortkey,@function
        .size           sortkey,(.L_x_3 - sortkey)
        .other          sortkey,@"STO_CUDA_ENTRY STV_DEFAULT"
sortkey:
.text.sortkey:
[----:B------:R-:W-:Y:S01]  /*0000*/  LDC R1, c[0x0][0x37c] ;  /* 0x0000df00ff017b82 */ /* 0x000fe20000000800 */
[----:B------:R-:W0:Y:S07]  /*0010*/  S2R R3, SR_TID.X ;  /* 0x0000000000037919 */ /* 0x000e2e0000002100 */
[----:B------:R-:W-:Y:S01]  /*0020*/  S2UR UR4, SR_CTAID.Y ;  /* 0x00000000000479c3 */ /* 0x000fe20000002600 */
[----:B------:R-:W1:Y:S01]  /*0030*/  LDCU UR7, c[0x0][0x3a0] ;  /* 0x00007400ff0777ac */ /* 0x000e620008000800 */
[----:B------:R-:W2:Y:S06]  /*0040*/  LDCU UR5, c[0x0][0x370] ;  /* 0x00006e00ff0577ac */ /* 0x000eac0008000800 */
[----:B------:R-:W2:Y:S08]  /*0050*/  S2UR UR6, SR_CTAID.X ;  /* 0x00000000000679c3 */ /* 0x000eb00000002500 */
[----:B------:R-:W0:Y:S01]  /*0060*/  LDC R0, c[0x0][0x360] ;  /* 0x0000d800ff007b82 */ /* 0x000e220000000800 */
[----:B-1----:R-:W-:-:S02]  /*0070*/  UISETP.NE.AND UP0, UPT, UR7, URZ, UPT ;  /* 0x000000ff0700728c */ /* 0x002fc4000bf05270 */
[----:B--2---:R-:W-:Y:S01]  /*0080*/  UIMAD UR4, UR4, UR5, UR6 ;  /* 0x00000005040472a4 */ /* 0x004fe2000f8e0206 */
[----:B------:R-:W1:Y:S05]  /*0090*/  LDCU.64 UR6, c[0x0][0x358] ;  /* 0x00006b00ff0677ac */ /* 0x000e6a0008000a00 */
[----:B0-----:R-:W-:Y:S01]  /*00a0*/  IMAD R0, R0, UR4, R3 ;  /* 0x0000000400007c24 */ /* 0x001fe2000f8e0203 */
[----:B-1----:R-:W-:Y:S06]  /*00b0*/  BRA.U UP0, `(.L_x_0) ;  /* 0x0000000100287547 */ /* 0x002fec000b800000 */
[----:B------:R-:W0:Y:S08]  /*00c0*/  LDC.64 R2, c[0x0][0x390] ;  /* 0x0000e400ff027b82 */ /* 0x000e300000000a00 */
[----:B------:R-:W1:Y:S08]  /*00d0*/  LDC.64 R4, c[0x0][0x380] ;  /* 0x0000e000ff047b82 */ /* 0x000e700000000a00 */
[----:B------:R-:W2:Y:S01]  /*00e0*/  LDC.64 R6, c[0x0][0x388] ;  /* 0x0000e200ff067b82 */ /* 0x000ea20000000a00 */
[----:B0-----:R-:W-:-:S05]  /*00f0*/  IMAD.WIDE.U32 R2, R0, 0x4, R2 ;  /* 0x0000000400027825 */ /* 0x001fca00078e0002 */
[----:B------:R0:W-:Y:S01]  /*0100*/  STG.E desc[UR6][R2.64], R0 ;  /* 0x0000000002007986 */ /* 0x0001e2000c101906 */
[----:B-1----:R-:W-:-:S06]  /*0110*/  IMAD.WIDE.U32 R4, R0, 0x4, R4 ;  /* 0x0000000400047825 */ /* 0x002fcc00078e0004 */
[----:B------:R-:W3:Y:S01]  /*0120*/  LDG.E R5, desc[UR6][R4.64] ;  /* 0x0000000604057981 */ /* 0x000ee2000c1e1900 */
[----:B--2---:R-:W-:-:S05]  /*0130*/  IMAD.WIDE.U32 R6, R0, 0x4, R6 ;  /* 0x0000000400067825 */ /* 0x004fca00078e0006 */
[----:B---3--:R0:W-:Y:S01]  /*0140*/  STG.E desc[UR6][R6.64], R5 ;  /* 0x0000000506007986 */ /* 0x0081e2000c101906 */
[----:B------:R-:W-:Y:S06]  /*0150*/  BAR.SYNC.DEFER_BLOCKING 0x0 ;  /* 0x0000000000007b1d */ /* 0x000fec0000010000 */
.L_x_0:
[----:B------:R-:W1:Y:S02]  /*0160*/  LDCU UR4, c[0x0][0x398] ;  /* 0x00007300ff0477ac */ /* 0x000e640008000800 */
[----:B-1----:R-:W-:-:S04]  /*0170*/  LOP3.LUT R11, R0, UR4, RZ, 0x3c, !PT ;  /* 0x00000004000b7c12 */ /* 0x002fc8000f8e3cff */
[----:B------:R-:W-:-:S13]  /*0180*/  ISETP.GT.U32.AND P0, PT, R11, R0, PT ;  /* 0x000000000b00720c */ /* 0x000fda0003f04070 */
[----:B------:R-:W-:Y:S05]  /*0190*/  @!P0 EXIT ;  /* 0x000000000000894d */ /* 0x000fea0003800000 */
[----:B------:R-:W1:Y:S02]  /*01a0*/  LDCU UR4, c[0x0][0x39c] ;  /* 0x00007380ff0477ac */ /* 0x000e640008000800 */
[----:B-1----:R-:W-:-:S13]  /*01b0*/  LOP3.LUT P0, RZ, R0, UR4, RZ, 0xc0, !PT ;  /* 0x0000000400ff7c12 */ /* 0x002fda000f80c0ff */
[----:B------:R-:W-:Y:S05]  /*01c0*/  @P0 BRA `(.L_x_1) ;  /* 0x00000000004c0947 */ /* 0x000fea0003800000 */
[----:B0-----:R-:W0:Y:S02]  /*01d0*/  LDC.64 R2, c[0x0][0x388] ;  /* 0x0000e200ff027b82 */ /* 0x001e240000000a00 */
[----:B0-----:R-:W-:-:S04]  /*01e0*/  IMAD.WIDE.U32 R6, R0, 0x4, R2 ;  /* 0x0000000400067825 */ /* 0x001fc800078e0002 */
[----:B------:R-:W-:Y:S01]  /*01f0*/  IMAD.WIDE.U32 R2, R11, 0x4, R2 ;  /* 0x000000040b027825 */ /* 0x000fe200078e0002 */
[----:B------:R-:W2:Y:S04]  /*0200*/  LDG.E R13, desc[UR6][R6.64] ;  /* 0x00000006060d7981 */ /* 0x000ea8000c1e1900 */
[----:B------:R-:W2:Y:S02]  /*0210*/  LDG.E R10, desc[UR6][R2.64] ;  /* 0x00000006020a7981 */ /* 0x000ea4000c1e1900 */
[----:B--2---:R-:W-:-:S13]  /*0220*/  ISETP.GE.AND P0, PT, R13, R10, PT ;  /* 0x0000000a0d00720c */ /* 0x004fda0003f06270 */
[----:B------:R-:W-:Y:S05]  /*0230*/  @P0 EXIT ;  /* 0x000000000000094d */ /* 0x000fea0003800000 */
[----:B------:R-:W0:Y:S01]  /*0240*/  LDC.64 R8, c[0x0][0x390] ;  /* 0x0000e400ff087b82 */ /* 0x000e220000000a00 */
[----:B------:R-:W-:Y:S04]  /*0250*/  STG.E desc[UR6][R6.64], R10 ;  /* 0x0000000a06007986 */ /* 0x000fe8000c101906 */
[----:B------:R-:W-:Y:S01]  /*0260*/  STG.E desc[UR6][R2.64], R13 ;  /* 0x0000000d02007986 */ /* 0x000fe2000c101906 */
[----:B0-----:R-:W-:-:S04]  /*0270*/  IMAD.WIDE.U32 R4, R11, 0x4, R8 ;  /* 0x000000040b047825 */ /* 0x001fc800078e0008 */
[----:B------:R-:W-:Y:S01]  /*0280*/  IMAD.WIDE.U32 R8, R0, 0x4, R8 ;  /* 0x0000000400087825 */ /* 0x000fe200078e0008 */
[----:B------:R-:W2:Y:S04]  /*0290*/  LDG.E R15, desc[UR6][R4.64] ;  /* 0x00000006040f7981 */ /* 0x000ea8000c1e1900 */
[----:B------:R-:W3:Y:S01]  /*02a0*/  LDG.E R11, desc[UR6][R8.64] ;  /* 0x00000006080b7981 */ /* 0x000ee2000c1e1900 */
[----:B------:R-:W-:Y:S05]  /*02b0*/  WARPSYNC.ALL ;  /* 0x0000000000007948 */ /* 0x000fea0003800000 */
[----:B--2---:R-:W-:Y:S04]  /*02c0*/  STG.E desc[UR6][R8.64], R15 ;  /* 0x0000000f08007986 */ /* 0x004fe8000c101906 */
[----:B---3--:R-:W-:Y:S01]  /*02d0*/  STG.E desc[UR6][R4.64], R11 ;  /* 0x0000000b04007986 */ /* 0x008fe2000c101906 */
[----:B------:R-:W-:Y:S06]  /*02e0*/  BAR.SYNC.DEFER_BLOCKING 0x0 ;  /* 0x0000000000007b1d */ /* 0x000fec0000010000 */
[----:B------:R-:W-:Y:S05]  /*02f0*/  EXIT ;  /* 0x000000000000794d */ /* 0x000fea0003800000 */
.L_x_1:
[----:B0-----:R-:W0:Y:S02]  /*0300*/  LDC.64 R2, c[0x0][0x388] ;  /* 0x0000e200ff027b82 */ /* 0x001e240000000a00 */
[----:B0-----:R-:W-:-:S04]  /*0310*/  IMAD.WIDE.U32 R4, R0, 0x4, R2 ;  /* 0x0000000400047825 */ /* 0x001fc800078e0002 */
[----:B------:R-:W-:Y:S01]  /*0320*/  IMAD.WIDE.U32 R2, R11, 0x4, R2 ;  /* 0x000000040b027825 */ /* 0x000fe200078e0002 */
[----:B------:R-:W2:Y:S04]  /*0330*/  LDG.E R13, desc[UR6][R4.64] ;  /* 0x00000006040d7981 */ /* 0x000ea8000c1e1900 */
[----:B------:R-:W2:Y:S02]  /*0340*/  LDG.E R10, desc[UR6][R2.64] ;  /* 0x00000006020a7981 */ /* 0x000ea4000c1e1900 */
[----:B--2---:R-:W-:-:S13]  /*0350*/  ISETP.GT.AND P0, PT, R13, R10, PT ;  /* 0x0000000a0d00720c */ /* 0x004fda0003f04270 */
[----:B------:R-:W-:Y:S05]  /*0360*/  @!P0 EXIT ;  /* 0x000000000000894d */ /* 0x000fea0003800000 */
        /* <DEDUP_REMOVED lines=12> */
.L_x_2:
[----:B------:R-:W-:-:S00]  /*0430*/  BRA `(.L_x_2) ;  /* 0xfffffffc00fc7947 */ /* 0x000fc0000383ffff */
[----:B------:R-:W-:-:S00]  /*0440*/  NOP ;  /* 0x0000000000007918 */ /* 0x000fc00000000000 */
        /* <DEDUP_REMOVED lines=11> */
.L_x_3:


//--------------------- .nv.shared.reserved.0     --------------------------
	.section	.nv.shared.reserved.0,"aw",@nobits
	.weak		__nv_reservedSMEM_offset_0_alias
	.size		__nv_reservedSMEM_offset_0_alias, 0, 64
	.other		__nv_reservedSMEM_offset_0_alias,@"STO_CUDA_RESERVED_SHARED STV_DEFAULT"
__nv_reservedSMEM_offset_0_alias:
	.zero		0
	.zero		64


//--------------------- .nv.constant0.sortkey     --------------------------
	.section	.nv.constant0.sortkey,"a",@progbits
	.sectionflags	@""
	.align	4
.nv.constant0.sortkey:
	.zero		932


//--------------------- SYMBOLS --------------------------

	.type		.nv.reservedSmem.offset0,@object
	.size		.nv.reservedSmem.offset0,0x4
